//
// Generated by NVIDIA NVVM Compiler
//
// Compiler Build ID: CL-36424714
// Cuda compilation tools, release 13.0, V13.0.88
// Based on NVVM 20.0.0
//

.version 9.0
.target sm_100
.address_size 64

	// .globl	_Z18kernel1_swish_fp32PfS_i

.visible .entry _Z18kernel1_swish_fp32PfS_i(
	.param .u64 .ptr .align 1 _Z18kernel1_swish_fp32PfS_i_param_0,
	.param .u64 .ptr .align 1 _Z18kernel1_swish_fp32PfS_i_param_1,
	.param .u32 _Z18kernel1_swish_fp32PfS_i_param_2
)
{
	.reg .pred 	%p<2>;
	.reg .b32 	%r<8>;
	.reg .b32 	%f<15>;
	.reg .b64 	%rd<8>;

	ld.param.u64 	%rd1, [_Z18kernel1_swish_fp32PfS_i_param_0];
	ld.param.u64 	%rd2, [_Z18kernel1_swish_fp32PfS_i_param_1];
	ld.param.u32 	%r2, [_Z18kernel1_swish_fp32PfS_i_param_2];
	mov.u32 	%r3, %tid.x;
	mov.u32 	%r4, %ntid.x;
	mov.u32 	%r5, %ctaid.x;
	mad.lo.s32 	%r1, %r4, %r5, %r3;
	setp.ge.s32 	%p1, %r1, %r2;
	@%p1 bra 	$L__BB0_2;
	cvta.to.global.u64 	%rd3, %rd1;
	cvta.to.global.u64 	%rd4, %rd2;
	mul.wide.s32 	%rd5, %r1, 4;
	add.s64 	%rd6, %rd3, %rd5;
	ld.global.f32 	%f1, [%rd6];
	fma.rn.f32 	%f2, %f1, 0fBBBB989D, 0f3F000000;
	cvt.sat.f32.f32 	%f3, %f2;
	mov.f32 	%f4, 0f4B400001;
	mov.f32 	%f5, 0f437C0000;
	fma.rm.f32 	%f6, %f3, %f5, %f4;
	add.f32 	%f7, %f6, 0fCB40007F;
	neg.f32 	%f8, %f7;
	fma.rn.f32 	%f9, %f1, 0fBFB8AA3B, %f8;
	fma.rn.f32 	%f10, %f1, 0fB2A57060, %f9;
	mov.b32 	%r6, %f6;
	shl.b32 	%r7, %r6, 23;
	mov.b32 	%f11, %r7;
	ex2.approx.ftz.f32 	%f12, %f10;
	fma.rn.f32 	%f13, %f12, %f11, 0f3F800000;
	div.rn.f32 	%f14, %f1, %f13;
	add.s64 	%rd7, %rd4, %rd5;
	st.global.f32 	[%rd7], %f14;
$L__BB0_2:
	ret;

}


// ===== COMPILED SASS (sm_100) =====

	.target	sm_100

	.elftype	@"ET_EXEC"


//--------------------- .note.nv.tkinfo           --------------------------
	.section	.note.nv.tkinfo,"",@"SHT_NOTE"
	.sectionflags	@"SHF_NOTE_NV_TKINFO"
	.tkinfo
        /*0018*/ 	.word	0x00000002
        /*0030*/ 	.string	""
        /*0030*/ 	.string	"ptxas"
        /*0030*/ 	.string	"Cuda compilation tools, release 13.0, V13.0.88"
        /*0030*/ 	.string	"Build cuda_13.0.r13.0/compiler.36424714_0"
        /*0030*/ 	.string	"-arch sm_100 -m 64 "



//--------------------- .note.nv.cuinfo           --------------------------
	.section	.note.nv.cuinfo,"",@"SHT_NOTE"
	.sectionflags	@"SHF_NOTE_NV_CUINFO"
        /*0018*/ 	.short	0x0002
        /*001a*/ 	.short	0x0064
        /*001c*/ 	.short	0x0082
	.zero		2


//--------------------- .nv.info                  --------------------------
	.section	.nv.info,"",@"SHT_CUDA_INFO"
	.align	4


	//----- nvinfo : EIATTR_REGCOUNT
	.align		4
        /*0000*/ 	.byte	0x04, 0x2f
        /*0002*/ 	.short	(.L_1 - .L_0)
	.align		4
.L_0:
        /*0004*/ 	.word	index@(_Z18kernel1_swish_fp32PfS_i)
        /*0008*/ 	.word	0x00000010


	//----- nvinfo : EIATTR_FRAME_SIZE
	.align		4
.L_1:
        /*000c*/ 	.byte	0x04, 0x11
        /*000e*/ 	.short	(.L_3 - .L_2)
	.align		4
.L_2:
        /*0010*/ 	.word	index@($__internal_0_$__cuda_sm3x_div_rn_noftz_f32_slowpath)
        /*0014*/ 	.word	0x00000000


	//----- nvinfo : EIATTR_FRAME_SIZE
	.align		4
.L_3:
        /*0018*/ 	.byte	0x04, 0x11
        /*001a*/ 	.short	(.L_5 - .L_4)
	.align		4
.L_4:
        /*001c*/ 	.word	index@(_Z18kernel1_swish_fp32PfS_i)
        /*0020*/ 	.word	0x00000000


	//----- nvinfo : EIATTR_MIN_STACK_SIZE
	.align		4
.L_5:
        /*0024*/ 	.byte	0x04, 0x12
        /*0026*/ 	.short	(.L_7 - .L_6)
	.align		4
.L_6:
        /*0028*/ 	.word	index@(_Z18kernel1_swish_fp32PfS_i)
        /*002c*/ 	.word	0x00000000
.L_7:


//--------------------- .nv.compat                --------------------------
	.section	.nv.compat,"",@"SHT_CUDA_COMPAT_INFO"
	.align	4
        /*0000*/ 	.byte	0x02, 0x09, 0x00, 0x00, 0x02, 0x02, 0x01, 0x00, 0x02, 0x05, 0x05, 0x00, 0x03, 0x07, 0x01, 0x01
        /*0010*/ 	.byte	0x02, 0x03, 0x00, 0x00, 0x02, 0x06, 0x01, 0x00, 0x04, 0x0b, 0x08, 0x00, 0x01, 0x00, 0x00, 0x00
        /*0020*/ 	.byte	0x00, 0x00, 0x00, 0x00


//--------------------- .nv.info._Z18kernel1_swish_fp32PfS_i --------------------------
	.section	.nv.info._Z18kernel1_swish_fp32PfS_i,"",@"SHT_CUDA_INFO"
	.sectionflags	@""
	.align	4


	//----- nvinfo : EIATTR_CUDA_API_VERSION
	.align		4
        /*0000*/ 	.byte	0x04, 0x37
        /*0002*/ 	.short	(.L_9 - .L_8)
.L_8:
        /*0004*/ 	.word	0x00000082


	//----- nvinfo : EIATTR_KPARAM_INFO
	.align		4
.L_9:
        /*0008*/ 	.byte	0x04, 0x17
        /*000a*/ 	.short	(.L_11 - .L_10)
.L_10:
        /*000c*/ 	.word	0x00000000
        /*0010*/ 	.short	0x0002
        /*0012*/ 	.short	0x0010
        /*0014*/ 	.byte	0x00, 0xf0, 0x11, 0x00


	//----- nvinfo : EIATTR_KPARAM_INFO
	.align		4
.L_11:
        /*0018*/ 	.byte	0x04, 0x17
        /*001a*/ 	.short	(.L_13 - .L_12)
.L_12:
        /*001c*/ 	.word	0x00000000
        /*0020*/ 	.short	0x0001
        /*0022*/ 	.short	0x0008
        /*0024*/ 	.byte	0x00, 0xf5, 0x21, 0x00


	//----- nvinfo : EIATTR_KPARAM_INFO
	.align		4
.L_13:
        /*0028*/ 	.byte	0x04, 0x17
        /*002a*/ 	.short	(.L_15 - .L_14)
.L_14:
        /*002c*/ 	.word	0x00000000
        /*0030*/ 	.short	0x0000
        /*0032*/ 	.short	0x0000
        /*0034*/ 	.byte	0x00, 0xf5, 0x21, 0x00


	//----- nvinfo : EIATTR_SPARSE_MMA_MASK
	.align		4
.L_15:
        /*0038*/ 	.byte	0x03, 0x50
        /*003a*/ 	.short	0x0000


	//----- nvinfo : EIATTR_MAXREG_COUNT
	.align		4
        /*003c*/ 	.byte	0x03, 0x1b
        /*003e*/ 	.short	0x00ff


	//----- nvinfo : EIATTR_MERCURY_ISA_VERSION
	.align		4
        /*0040*/ 	.byte	0x03, 0x5f
        /*0042*/ 	.short	0x0101


	//----- nvinfo : EIATTR_VRC_CTA_INIT_COUNT
	.align		4
        /*0044*/ 	.byte	0x02, 0x4a
	.zero		1
	.zero		1


	//----- nvinfo : EIATTR_EXIT_INSTR_OFFSETS
	.align		4
        /*0048*/ 	.byte	0x04, 0x1c
        /*004a*/ 	.short	(.L_17 - .L_16)


	//   ....[0]....
.L_16:
        /*004c*/ 	.word	0x00000070


	//   ....[1]....
        /*0050*/ 	.word	0x00000260


	//----- nvinfo : EIATTR_CRS_STACK_SIZE
	.align		4
.L_17:
        /*0054*/ 	.byte	0x04, 0x1e
        /*0056*/ 	.short	(.L_19 - .L_18)
.L_18:
        /*0058*/ 	.word	0x00000000


	//----- nvinfo : EIATTR_CBANK_PARAM_SIZE
	.align		4
.L_19:
        /*005c*/ 	.byte	0x03, 0x19
        /*005e*/ 	.short	0x0014


	//----- nvinfo : EIATTR_PARAM_CBANK
	.align		4
        /*0060*/ 	.byte	0x04, 0x0a
        /*0062*/ 	.short	(.L_21 - .L_20)
	.align		4
.L_20:
        /*0064*/ 	.word	index@(.nv.constant0._Z18kernel1_swish_fp32PfS_i)
        /*0068*/ 	.short	0x0380
        /*006a*/ 	.short	0x0014


	//----- nvinfo : EIATTR_SW_WAR
	.align		4
.L_21:
        /*006c*/ 	.byte	0x04, 0x36
        /*006e*/ 	.short	(.L_23 - .L_22)
.L_22:
        /*0070*/ 	.word	0x00000008
.L_23:


//--------------------- .nv.callgraph             --------------------------
	.section	.nv.callgraph,"",@"SHT_CUDA_CALLGRAPH"
	.align	4
	.sectionentsize	8
	.align		4
        /*0000*/ 	.word	0x00000000
	.align		4
        /*0004*/ 	.word	0xffffffff
	.align		4
        /*0008*/ 	.word	0x00000000
	.align		4
        /*000c*/ 	.word	0xfffffffe
	.align		4
        /*0010*/ 	.word	0x00000000
	.align		4
        /*0014*/ 	.word	0xfffffffd
	.align		4
        /*0018*/ 	.word	0x00000000
	.align		4
        /*001c*/ 	.word	0xfffffffc


//--------------------- .text._Z18kernel1_swish_fp32PfS_i --------------------------
	.section	.text._Z18kernel1_swish_fp32PfS_i,"ax",@progbits
	.align	128
        .global         _Z18kernel1_swish_fp32PfS_i
        .type           _Z18kernel1_swish_fp32PfS_i,@function
        .size           _Z18kernel1_swish_fp32PfS_i,(.L_x_14 - _Z18kernel1_swish_fp32PfS_i)
        .other          _Z18kernel1_swish_fp32PfS_i,@"STO_CUDA_ENTRY STV_DEFAULT"
_Z18kernel1_swish_fp32PfS_i:
.text._Z18kernel1_swish_fp32PfS_i:
[----:B------:R-:W-:Y:S01]  /*0000*/  LDC R1, c[0x0][0x37c] ;  /* 0x0000df00ff017b82 */ /* 0x000fe20000000800 */
[----:B------:R-:W0:Y:S01]  /*0010*/  S2R R2, SR_TID.X ;  /* 0x0000000000027919 */ /* 0x000e220000002100 */
[----:B------:R-:W0:Y:S01]  /*0020*/  LDCU UR4, c[0x0][0x360] ;  /* 0x00006c00ff0477ac */ /* 0x000e220008000800 */
[----:B------:R-:W0:Y:S01]  /*0030*/  S2R R3, SR_CTAID.X ;  /* 0x0000000000037919 */ /* 0x000e220000002500 */
[----:B------:R-:W1:Y:S01]  /*0040*/  LDCU UR5, c[0x0][0x390] ;  /* 0x00007200ff0577ac */ /* 0x000e620008000800 */
[----:B0-----:R-:W-:-:S05]  /*0050*/  IMAD R2, R3, UR4, R2 ;  /* 0x0000000403027c24 */ /* 0x001fca000f8e0202 */
[----:B-1----:R-:W-:-:S13]  /*0060*/  ISETP.GE.AND P0, PT, R2, UR5, PT ;  /* 0x0000000502007c0c */ /* 0x002fda000bf06270 */
[----:B------:R-:W-:Y:S05]  /*0070*/  @P0 EXIT ;  /* 0x000000000000094d */ /* 0x000fea0003800000 */
[----:B------:R-:W0:Y:S01]  /*0080*/  LDC.64 R4, c[0x0][0x380] ;  /* 0x0000e000ff047b82 */ /* 0x000e220000000a00 */
[----:B------:R-:W1:Y:S01]  /*0090*/  LDCU.64 UR4, c[0x0][0x358] ;  /* 0x00006b00ff0477ac */ /* 0x000e620008000a00 */
[----:B0-----:R-:W-:-:S05]  /*00a0*/  IMAD.WIDE R4, R2, 0x4, R4 ;  /* 0x0000000402047825 */ /* 0x001fca00078e0204 */
[----:B-1----:R-:W2:Y:S01]  /*00b0*/  LDG.E R0, desc[UR4][R4.64] ;  /* 0x0000000404007981 */ /* 0x002ea2000c1e1900 */
[----:B------:R-:W-:Y:S01]  /*00c0*/  IMAD.MOV.U32 R3, RZ, RZ, 0x3bbb989d ;  /* 0x3bbb989dff037424 */ /* 0x000fe200078e00ff */
[----:B------:R-:W-:Y:S01]  /*00d0*/  BSSY.RECONVERGENT B0, `(.L_x_0) ;  /* 0x0000015000007945 */ /* 0x000fe20003800200 */
[----:B------:R-:W-:Y:S02]  /*00e0*/  IMAD.MOV.U32 R6, RZ, RZ, 0x437c0000 ;  /* 0x437c0000ff067424 */ /* 0x000fe400078e00ff */
[----:B--2---:R-:W-:-:S04]  /*00f0*/  FFMA.SAT R3, R0, -R3, 0.5 ;  /* 0x3f00000000037423 */ /* 0x004fc80000002803 */
[----:B------:R-:W-:-:S04]  /*0100*/  FFMA.RM R3, R3, R6, 12582913 ;  /* 0x4b40000103037423 */ /* 0x000fc80000004006 */
[C---:B------:R-:W-:Y:S01]  /*0110*/  FADD R7, R3.reuse, -12583039 ;  /* 0xcb40007f03077421 */ /* 0x040fe20000000000 */
[----:B------:R-:W-:-:S03]  /*0120*/  IMAD.SHL.U32 R3, R3, 0x800000, RZ ;  /* 0x0080000003037824 */ /* 0x000fc600078e00ff */
[----:B------:R-:W-:-:S04]  /*0130*/  FFMA R7, R0, -1.4426950216293334961, -R7 ;  /* 0xbfb8aa3b00077823 */ /* 0x000fc80000000807 */
[----:B------:R-:W-:-:S04]  /*0140*/  FFMA R7, R0, -1.925963033500011079e-08, R7 ;  /* 0xb2a5706000077823 */ /* 0x000fc80000000007 */
[----:B------:R-:W0:Y:S02]  /*0150*/  MUFU.EX2 R6, R7 ;  /* 0x0000000700067308 */ /* 0x000e240000000800 */
[----:B0-----:R-:W-:-:S06]  /*0160*/  FFMA R3, R3, R6, 1 ;  /* 0x3f80000003037423 */ /* 0x001fcc0000000006 */
[----:B------:R-:W0:Y:S08]  /*0170*/  MUFU.RCP R4, R3 ;  /* 0x0000000300047308 */ /* 0x000e300000001000 */
[----:B------:R-:W1:Y:S01]  /*0180*/  FCHK P0, R0, R3 ;  /* 0x0000000300007302 */ /* 0x000e620000000000 */
[----:B0-----:R-:W-:-:S04]  /*0190*/  FFMA R5, -R3, R4, 1 ;  /* 0x3f80000003057423 */ /* 0x001fc80000000104 */
[----:B------:R-:W-:-:S04]  /*01a0*/  FFMA R5, R4, R5, R4 ;  /* 0x0000000504057223 */ /* 0x000fc80000000004 */
[----:B------:R-:W-:-:S04]  /*01b0*/  FFMA R4, R0, R5, RZ ;  /* 0x0000000500047223 */ /* 0x000fc800000000ff */
[----:B------:R-:W-:-:S04]  /*01c0*/  FFMA R6, -R3, R4, R0 ;  /* 0x0000000403067223 */ /* 0x000fc80000000100 */
[----:B------:R-:W-:Y:S01]  /*01d0*/  FFMA R9, R5, R6, R4 ;  /* 0x0000000605097223 */ /* 0x000fe20000000004 */
[----:B-1----:R-:W-:Y:S06]  /*01e0*/  @!P0 BRA `(.L_x_1) ;  /* 0x00000000000c8947 */ /* 0x002fec0003800000 */
[----:B------:R-:W-:-:S07]  /*01f0*/  MOV R4, 0x210 ;  /* 0x0000021000047802 */ /* 0x000fce0000000f00 */
[----:B------:R-:W-:Y:S05]  /*0200*/  CALL.REL.NOINC `($__internal_0_$__cuda_sm3x_div_rn_noftz_f32_slowpath) ;  /* 0x0000000000187944 */ /* 0x000fea0003c00000 */
[----:B------:R-:W-:-:S07]  /*0210*/  IMAD.MOV.U32 R9, RZ, RZ, R0 ;  /* 0x000000ffff097224 */ /* 0x000fce00078e0000 */
.L_x_1:
[----:B------:R-:W-:Y:S05]  /*0220*/  BSYNC.RECONVERGENT B0 ;  /* 0x0000000000007941 */ /* 0x000fea0003800200 */
.L_x_0:
[----:B------:R-:W0:Y:S02]  /*0230*/  LDC.64 R4, c[0x0][0x388] ;  /* 0x0000e200ff047b82 */ /* 0x000e240000000a00 */
[----:B0-----:R-:W-:-:S05]  /*0240*/  IMAD.WIDE R2, R2, 0x4, R4 ;  /* 0x0000000402027825 */ /* 0x001fca00078e0204 */
[----:B------:R-:W-:Y:S01]  /*0250*/  STG.E desc[UR4][R2.64], R9 ;  /* 0x0000000902007986 */ /* 0x000fe2000c101904 */
[----:B------:R-:W-:Y:S05]  /*0260*/  EXIT ;  /* 0x000000000000794d */ /* 0x000fea0003800000 */
        .weak           $__internal_0_$__cuda_sm3x_div_rn_noftz_f32_slowpath
        .type           $__internal_0_$__cuda_sm3x_div_rn_noftz_f32_slowpath,@function
        .size           $__internal_0_$__cuda_sm3x_div_rn_noftz_f32_slowpath,(.L_x_14 - $__internal_0_$__cuda_sm3x_div_rn_noftz_f32_slowpath)
$__internal_0_$__cuda_sm3x_div_rn_noftz_f32_slowpath:
[--C-:B------:R-:W-:Y:S01]  /*0270*/  SHF.R.U32.HI R6, RZ, 0x17, R3.reuse ;  /* 0x00000017ff067819 */ /* 0x100fe20000011603 */
[----:B------:R-:W-:Y:S01]  /*0280*/  BSSY.RECONVERGENT B1, `(.L_x_2) ;  /* 0x0000064000017945 */ /* 0x000fe20003800200 */
[--C-:B------:R-:W-:Y:S01]  /*0290*/  SHF.R.U32.HI R5, RZ, 0x17, R0.reuse ;  /* 0x00000017ff057819 */ /* 0x100fe20000011600 */
[----:B------:R-:W-:Y:S01]  /*02a0*/  IMAD.MOV.U32 R7, RZ, RZ, R0 ;  /* 0x000000ffff077224 */ /* 0x000fe200078e0000 */
[----:B------:R-:W-:Y:S01]  /*02b0*/  LOP3.LUT R6, R6, 0xff, RZ, 0xc0, !PT ;  /* 0x000000ff06067812 */ /* 0x000fe200078ec0ff */
[----:B------:R-:W-:Y:S01]  /*02c0*/  IMAD.MOV.U32 R8, RZ, RZ, R3 ;  /* 0x000000ffff087224 */ /* 0x000fe200078e0003 */
[----:B------:R-:W-:-:S03]  /*02d0*/  LOP3.LUT R5, R5, 0xff, RZ, 0xc0, !PT ;  /* 0x000000ff05057812 */ /* 0x000fc600078ec0ff */
[----:B------:R-:W-:Y:S02]  /*02e0*/  VIADD R11, R6, 0xffffffff ;  /* 0xffffffff060b7836 */ /* 0x000fe40000000000 */
[----:B------:R-:W-:-:S03]  /*02f0*/  VIADD R10, R5, 0xffffffff ;  /* 0xffffffff050a7836 */ /* 0x000fc60000000000 */
[----:B------:R-:W-:-:S04]  /*0300*/  ISETP.GT.U32.AND P0, PT, R11, 0xfd, PT ;  /* 0x000000fd0b00780c */ /* 0x000fc80003f04070 */
[----:B------:R-:W-:-:S13]  /*0310*/  ISETP.GT.U32.OR P0, PT, R10, 0xfd, P0 ;  /* 0x000000fd0a00780c */ /* 0x000fda0000704470 */
[----:B------:R-:W-:Y:S01]  /*0320*/  @!P0 IMAD.MOV.U32 R9, RZ, RZ, RZ ;  /* 0x000000ffff098224 */ /* 0x000fe200078e00ff */
[----:B------:R-:W-:Y:S06]  /*0330*/  @!P0 BRA `(.L_x_3) ;  /* 0x00000000005c8947 */ /* 0x000fec0003800000 */
[----:B------:R-:W-:Y:S02]  /*0340*/  FSETP.GTU.FTZ.AND P0, PT, |R0|, +INF , PT ;  /* 0x7f8000000000780b */ /* 0x000fe40003f1c200 */
[----:B------:R-:W-:-:S04]  /*0350*/  FSETP.GTU.FTZ.AND P1, PT, |R3|, +INF , PT ;  /* 0x7f8000000300780b */ /* 0x000fc80003f3c200 */
[----:B------:R-:W-:-:S13]  /*0360*/  PLOP3.LUT P0, PT, P0, P1, PT, 0xf8, 0x8f ;  /* 0x00000000008f781c */ /* 0x000fda0000703f70 */
[----:B------:R-:W-:Y:S05]  /*0370*/  @P0 BRA `(.L_x_4) ;  /* 0x00000004004c0947 */ /* 0x000fea0003800000 */
[----:B------:R-:W-:-:S13]  /*0380*/  LOP3.LUT P0, RZ, R8, 0x7fffffff, R7, 0xc8, !PT ;  /* 0x7fffffff08ff7812 */ /* 0x000fda000780c807 */
[----:B------:R-:W-:Y:S05]  /*0390*/  @!P0 BRA `(.L_x_5) ;  /* 0x00000004003c8947 */ /* 0x000fea0003800000 */
[C---:B------:R-:W-:Y:S02]  /*03a0*/  FSETP.NEU.FTZ.AND P2, PT, |R0|.reuse, +INF , PT ;  /* 0x7f8000000000780b */ /* 0x040fe40003f5d200 */
[----:B------:R-:W-:Y:S02]  /*03b0*/  FSETP.NEU.FTZ.AND P1, PT, |R3|, +INF , PT ;  /* 0x7f8000000300780b */ /* 0x000fe40003f3d200 */
[----:B------:R-:W-:-:S11]  /*03c0*/  FSETP.NEU.FTZ.AND P0, PT, |R0|, +INF , PT ;  /* 0x7f8000000000780b */ /* 0x000fd60003f1d200 */
[----:B------:R-:W-:Y:S05]  /*03d0*/  @!P1 BRA !P2, `(.L_x_5) ;  /* 0x00000004002c9947 */ /* 0x000fea0005000000 */
[----:B------:R-:W-:-:S04]  /*03e0*/  LOP3.LUT P2, RZ, R7, 0x7fffffff, RZ, 0xc0, !PT ;  /* 0x7fffffff07ff7812 */ /* 0x000fc8000784c0ff */
[----:B------:R-:W-:-:S13]  /*03f0*/  PLOP3.LUT P1, PT, P1, P2, PT, 0x2f, 0xf2 ;  /* 0x0000000000f2781c */ /* 0x000fda0000f24577 */
[----:B------:R-:W-:Y:S05]  /*0400*/  @P1 BRA `(.L_x_6) ;  /* 0x0000000400181947 */ /* 0x000fea0003800000 */
[----:B------:R-:W-:-:S04]  /*0410*/  LOP3.LUT P1, RZ, R8, 0x7fffffff, RZ, 0xc0, !PT ;  /* 0x7fffffff08ff7812 */ /* 0x000fc8000782c0ff */
[----:B------:R-:W-:-:S13]  /*0420*/  PLOP3.LUT P0, PT, P0, P1, PT, 0x2f, 0xf2 ;  /* 0x0000000000f2781c */ /* 0x000fda0000702577 */
[----:B------:R-:W-:Y:S05]  /*0430*/  @P0 BRA `(.L_x_7) ;  /* 0x0000000400000947 */ /* 0x000fea0003800000 */
[----:B------:R-:W-:Y:S02]  /*0440*/  ISETP.GE.AND P0, PT, R10, RZ, PT ;  /* 0x000000ff0a00720c */ /* 0x000fe40003f06270 */
[----:B------:R-:W-:-:S11]  /*0450*/  ISETP.GE.AND P1, PT, R11, RZ, PT ;  /* 0x000000ff0b00720c */ /* 0x000fd60003f26270 */
[----:B------:R-:W-:Y:S02]  /*0460*/  @P0 IMAD.MOV.U32 R9, RZ, RZ, RZ ;  /* 0x000000ffff090224 */ /* 0x000fe400078e00ff */
[----:B------:R-:W-:Y:S01]  /*0470*/  @!P0 FFMA R7, R0, 1.84467440737095516160e+19, RZ ;  /* 0x5f80000000078823 */ /* 0x000fe200000000ff */
[----:B------:R-:W-:Y:S02]  /*0480*/  @!P0 IMAD.MOV.U32 R9, RZ, RZ, -0x40 ;  /* 0xffffffc0ff098424 */ /* 0x000fe400078e00ff */
[----:B------:R-:W-:-:S03]  /*0490*/  @!P1 FFMA R8, R3, 1.84467440737095516160e+19, RZ ;  /* 0x5f80000003089823 */ /* 0x000fc600000000ff */
[----:B------:R-:W-:-:S07]  /*04a0*/  @!P1 IADD3 R9, PT, PT, R9, 0x40, RZ ;  /* 0x0000004009099810 */ /* 0x000fce0007ffe0ff */
.L_x_3:
[----:B------:R-:W-:Y:S01]  /*04b0*/  LEA R3, R6, 0xc0800000, 0x17 ;  /* 0xc080000006037811 */ /* 0x000fe200078eb8ff */
[----:B------:R-:W-:Y:S01]  /*04c0*/  VIADD R5, R5, 0xffffff81 ;  /* 0xffffff8105057836 */ /* 0x000fe20000000000 */
[----:B------:R-:W-:Y:S03]  /*04d0*/  BSSY.RECONVERGENT B2, `(.L_x_8) ;  /* 0x0000035000027945 */ /* 0x000fe60003800200 */
[----:B------:R-:W-:Y:S01]  /*04e0*/  IMAD.IADD R3, R8, 0x1, -R3 ;  /* 0x0000000108037824 */ /* 0x000fe200078e0a03 */
[C---:B------:R-:W-:Y:S01]  /*04f0*/  IADD3 R6, PT, PT, R5.reuse, 0x7f, -R6 ;  /* 0x0000007f05067810 */ /* 0x040fe20007ffe806 */
[----:B------:R-:W-:Y:S02]  /*0500*/  IMAD R0, R5, -0x800000, R7 ;  /* 0xff80000005007824 */ /* 0x000fe400078e0207 */
[----:B------:R-:W0:Y:S01]  /*0510*/  MUFU.RCP R8, R3 ;  /* 0x0000000300087308 */ /* 0x000e220000001000 */
[----:B------:R-:W-:Y:S01]  /*0520*/  FADD.FTZ R11, -R3, -RZ ;  /* 0x800000ff030b7221 */ /* 0x000fe20000010100 */
[----:B------:R-:W-:-:S03]  /*0530*/  IMAD.IADD R6, R6, 0x1, R9 ;  /* 0x0000000106067824 */ /* 0x000fc600078e0209 */
[----:B0-----:R-:W-:-:S04]  /*0540*/  FFMA R13, R8, R11, 1 ;  /* 0x3f800000080d7423 */ /* 0x001fc8000000000b */
[----:B------:R-:W-:-:S04]  /*0550*/  FFMA R10, R8, R13, R8 ;  /* 0x0000000d080a7223 */ /* 0x000fc80000000008 */
[----:B------:R-:W-:-:S04]  /*0560*/  FFMA R7, R0, R10, RZ ;  /* 0x0000000a00077223 */ /* 0x000fc800000000ff */
[----:B------:R-:W-:-:S04]  /*0570*/  FFMA R8, R11, R7, R0 ;  /* 0x000000070b087223 */ /* 0x000fc80000000000 */
[----:B------:R-:W-:-:S04]  /*0580*/  FFMA R7, R10, R8, R7 ;  /* 0x000000080a077223 */ /* 0x000fc80000000007 */
[----:B------:R-:W-:-:S04]  /*0590*/  FFMA R8, R11, R7, R0 ;  /* 0x000000070b087223 */ /* 0x000fc80000000000 */
[----:B------:R-:W-:-:S05]  /*05a0*/  FFMA R0, R10, R8, R7 ;  /* 0x000000080a007223 */ /* 0x000fca0000000007 */
[----:B------:R-:W-:-:S04]  /*05b0*/  SHF.R.U32.HI R3, RZ, 0x17, R0 ;  /* 0x00000017ff037819 */ /* 0x000fc80000011600 */
[----:B------:R-:W-:-:S05]  /*05c0*/  LOP3.LUT R3, R3, 0xff, RZ, 0xc0, !PT ;  /* 0x000000ff03037812 */ /* 0x000fca00078ec0ff */
[----:B------:R-:W-:-:S04]  /*05d0*/  IMAD.IADD R9, R3, 0x1, R6 ;  /* 0x0000000103097824 */ /* 0x000fc800078e0206 */
[----:B------:R-:W-:-:S05]  /*05e0*/  VIADD R3, R9, 0xffffffff ;  /* 0xffffffff09037836 */ /* 0x000fca0000000000 */
[----:B------:R-:W-:-:S13]  /*05f0*/  ISETP.GE.U32.AND P0, PT, R3, 0xfe, PT ;  /* 0x000000fe0300780c */ /* 0x000fda0003f06070 */
[----:B------:R-:W-:Y:S05]  /*0600*/  @!P0 BRA `(.L_x_9) ;  /* 0x0000000000808947 */ /* 0x000fea0003800000 */
[----:B------:R-:W-:-:S13]  /*0610*/  ISETP.GT.AND P0, PT, R9, 0xfe, PT ;  /* 0x000000fe0900780c */ /* 0x000fda0003f04270 */
[----:B------:R-:W-:Y:S05]  /*0620*/  @P0 BRA `(.L_x_10) ;  /* 0x00000000006c0947 */ /* 0x000fea0003800000 */
[----:B------:R-:W-:-:S13]  /*0630*/  ISETP.GE.AND P0, PT, R9, 0x1, PT ;  /* 0x000000010900780c */ /* 0x000fda0003f06270 */
[----:B------:R-:W-:Y:S05]  /*0640*/  @P0 BRA `(.L_x_11) ;  /* 0x0000000000740947 */ /* 0x000fea0003800000 */
[----:B------:R-:W-:Y:S02]  /*0650*/  ISETP.GE.AND P0, PT, R9, -0x18, PT ;  /* 0xffffffe80900780c */ /* 0x000fe40003f06270 */
[----:B------:R-:W-:-:S11]  /*0660*/  LOP3.LUT R0, R0, 0x80000000, RZ, 0xc0, !PT ;  /* 0x8000000000007812 */ /* 0x000fd600078ec0ff */
[----:B------:R-:W-:Y:S05]  /*0670*/  @!P0 BRA `(.L_x_11) ;  /* 0x0000000000688947 */ /* 0x000fea0003800000 */
[CCC-:B------:R-:W-:Y:S01]  /*0680*/  FFMA.RZ R3, R10.reuse, R8.reuse, R7.reuse ;  /* 0x000000080a037223 */ /* 0x1c0fe2000000c007 */
[CCC-:B------:R-:W-:Y:S01]  /*0690*/  FFMA.RM R6, R10.reuse, R8.reuse, R7.reuse ;  /* 0x000000080a067223 */ /* 0x1c0fe20000004007 */
[C---:B------:R-:W-:Y:S02]  /*06a0*/  ISETP.NE.AND P2, PT, R9.reuse, RZ, PT ;  /* 0x000000ff0900720c */ /* 0x040fe40003f45270 */
[----:B------:R-:W-:Y:S02]  /*06b0*/  ISETP.NE.AND P1, PT, R9, RZ, PT ;  /* 0x000000ff0900720c */ /* 0x000fe40003f25270 */
[----:B------:R-:W-:Y:S01]  /*06c0*/  LOP3.LUT R5, R3, 0x7fffff, RZ, 0xc0, !PT ;  /* 0x007fffff03057812 */ /* 0x000fe200078ec0ff */
[----:B------:R-:W-:Y:S01]  /*06d0*/  FFMA.RP R3, R10, R8, R7 ;  /* 0x000000080a037223 */ /* 0x000fe20000008007 */
[----:B------:R-:W-:Y:S01]  /*06e0*/  IADD3 R8, PT, PT, R9, 0x20, RZ ;  /* 0x0000002009087810 */ /* 0x000fe20007ffe0ff */
[----:B------:R-:W-:Y:S01]  /*06f0*/  IMAD.MOV R7, RZ, RZ, -R9 ;  /* 0x000000ffff077224 */ /* 0x000fe200078e0a09 */
[----:B------:R-:W-:-:S02]  /*0700*/  LOP3.LUT R5, R5, 0x800000, RZ, 0xfc, !PT ;  /* 0x0080000005057812 */ /* 0x000fc400078efcff */
[----:B------:R-:W-:Y:S02]  /*0710*/  FSETP.NEU.FTZ.AND P0, PT, R3, R6, PT ;  /* 0x000000060300720b */ /* 0x000fe40003f1d000 */
[----:B------:R-:W-:Y:S02]  /*0720*/  SHF.L.U32 R8, R5, R8, RZ ;  /* 0x0000000805087219 */ /* 0x000fe400000006ff */
[----:B------:R-:W-:Y:S02]  /*0730*/  SEL R6, R7, RZ, P2 ;  /* 0x000000ff07067207 */ /* 0x000fe40001000000 */
[----:B------:R-:W-:Y:S02]  /*0740*/  ISETP.NE.AND P1, PT, R8, RZ, P1 ;  /* 0x000000ff0800720c */ /* 0x000fe40000f25270 */
[----:B------:R-:W-:Y:S02]  /*0750*/  SHF.R.U32.HI R6, RZ, R6, R5 ;  /* 0x00000006ff067219 */ /* 0x000fe40000011605 */
[----:B------:R-:W-:-:S02]  /*0760*/  PLOP3.LUT P0, PT, P0, P1, PT, 0xf8, 0x8f ;  /* 0x00000000008f781c */ /* 0x000fc40000703f70 */
[----:B------:R-:W-:Y:S02]  /*0770*/  SHF.R.U32.HI R8, RZ, 0x1, R6 ;  /* 0x00000001ff087819 */ /* 0x000fe40000011606 */
[----:B------:R-:W-:-:S04]  /*0780*/  SEL R3, RZ, 0x1, !P0 ;  /* 0x00000001ff037807 */ /* 0x000fc80004000000 */
[----:B------:R-:W-:-:S04]  /*0790*/  LOP3.LUT R3, R3, 0x1, R8, 0xf8, !PT ;  /* 0x0000000103037812 */ /* 0x000fc800078ef808 */
[----:B------:R-:W-:-:S05]  /*07a0*/  LOP3.LUT R3, R3, R6, RZ, 0xc0, !PT ;  /* 0x0000000603037212 */ /* 0x000fca00078ec0ff */
[----:B------:R-:W-:-:S05]  /*07b0*/  IMAD.IADD R3, R8, 0x1, R3 ;  /* 0x0000000108037824 */ /* 0x000fca00078e0203 */
[----:B------:R-:W-:Y:S01]  /*07c0*/  LOP3.LUT R0, R3, R0, RZ, 0xfc, !PT ;  /* 0x0000000003007212 */ /* 0x000fe200078efcff */
[----:B------:R-:W-:Y:S06]  /*07d0*/  BRA `(.L_x_11) ;  /* 0x0000000000107947 */ /* 0x000fec0003800000 */
.L_x_10:
[----:B------:R-:W-:-:S04]  /*07e0*/  LOP3.LUT R0, R0, 0x80000000, RZ, 0xc0, !PT ;  /* 0x8000000000007812 */ /* 0x000fc800078ec0ff */
[----:B------:R-:W-:Y:S01]  /*07f0*/  LOP3.LUT R0, R0, 0x7f800000, RZ, 0xfc, !PT ;  /* 0x7f80000000007812 */ /* 0x000fe200078efcff */
[----:B------:R-:W-:Y:S06]  /*0800*/  BRA `(.L_x_11) ;  /* 0x0000000000047947 */ /* 0x000fec0003800000 */
.L_x_9:
[----:B------:R-:W-:-:S07]  /*0810*/  IMAD R0, R6, 0x800000, R0 ;  /* 0x0080000006007824 */ /* 0x000fce00078e0200 */
.L_x_11:
[----:B------:R-:W-:Y:S05]  /*0820*/  BSYNC.RECONVERGENT B2 ;  /* 0x0000000000027941 */ /* 0x000fea0003800200 */
.L_x_8:
[----:B------:R-:W-:Y:S05]  /*0830*/  BRA `(.L_x_12) ;  /* 0x0000000000207947 */ /* 0x000fea0003800000 */
.L_x_7:
[----:B------:R-:W-:-:S04]  /*0840*/  LOP3.LUT R0, R8, 0x80000000, R7, 0x48, !PT ;  /* 0x8000000008007812 */ /* 0x000fc800078e4807 */
[----:B------:R-:W-:Y:S01]  /*0850*/  LOP3.LUT R0, R0, 0x7f800000, RZ, 0xfc, !PT ;  /* 0x7f80000000007812 */ /* 0x000fe200078efcff */
[----:B------:R-:W-:Y:S06]  /*0860*/  BRA `(.L_x_12) ;  /* 0x0000000000147947 */ /* 0x000fec0003800000 */
.L_x_6:
[----:B------:R-:W-:Y:S01]  /*0870*/  LOP3.LUT R0, R8, 0x80000000, R7, 0x48, !PT ;  /* 0x8000000008007812 */ /* 0x000fe200078e4807 */
[----:B------:R-:W-:Y:S06]  /*0880*/  BRA `(.L_x_12) ;  /* 0x00000000000c7947 */ /* 0x000fec0003800000 */
.L_x_5:
[----:B------:R-:W0:Y:S01]  /*0890*/  MUFU.RSQ R0, -QNAN ;  /* 0xffc0000000007908 */ /* 0x000e220000001400 */
[----:B------:R-:W-:Y:S05]  /*08a0*/  BRA `(.L_x_12) ;  /* 0x0000000000047947 */ /* 0x000fea0003800000 */
.L_x_4:
[----:B------:R-:W-:-:S07]  /*08b0*/  FADD.FTZ R0, R0, R3 ;  /* 0x0000000300007221 */ /* 0x000fce0000010000 */
.L_x_12:
[----:B------:R-:W-:Y:S05]  /*08c0*/  BSYNC.RECONVERGENT B1 ;  /* 0x0000000000017941 */ /* 0x000fea0003800200 */
.L_x_2:
[----:B------:R-:W-:-:S04]  /*08d0*/  IMAD.MOV.U32 R5, RZ, RZ, 0x0 ;  /* 0x00000000ff057424 */ /* 0x000fc800078e00ff */
[----:B0-----:R-:W-:Y:S05]  /*08e0*/  RET.REL.NODEC R4 `(_Z18kernel1_swish_fp32PfS_i) ;  /* 0xfffffff404c47950 */ /* 0x001fea0003c3ffff */
.L_x_13:
[----:B------:R-:W-:-:S00]  /*08f0*/  BRA `(.L_x_13) ;  /* 0xfffffffc00fc7947 */ /* 0x000fc0000383ffff */
[----:B------:R-:W-:-:S00]  /*0900*/  NOP ;  /* 0x0000000000007918 */ /* 0x000fc00000000000 */
[----:B------:R-:W-:-:S00]  /*0910*/  NOP ;  /* 0x0000000000007918 */ /* 0x000fc00000000000 */
[----:B------:R-:W-:-:S00]  /*0920*/  NOP ;  /* 0x0000000000007918 */ /* 0x000fc00000000000 */
[----:B------:R-:W-:-:S00]  /*0930*/  NOP ;  /* 0x0000000000007918 */ /* 0x000fc00000000000 */
[----:B------:R-:W-:-:S00]  /*0940*/  NOP ;  /* 0x0000000000007918 */ /* 0x000fc00000000000 */
[----:B------:R-:W-:-:S00]  /*0950*/  NOP ;  /* 0x0000000000007918 */ /* 0x000fc00000000000 */
[----:B------:R-:W-:-:S00]  /*0960*/  NOP ;  /* 0x0000000000007918 */ /* 0x000fc00000000000 */
[----:B------:R-:W-:-:S00]  /*0970*/  NOP ;  /* 0x0000000000007918 */ /* 0x000fc00000000000 */
.L_x_14:


//--------------------- .nv.shared.reserved.0     --------------------------
	.section	.nv.shared.reserved.0,"aw",@nobits
	.weak		__nv_reservedSMEM_offset_0_alias
	.size		__nv_reservedSMEM_offset_0_alias, 0, 64
	.other		__nv_reservedSMEM_offset_0_alias,@"STO_CUDA_RESERVED_SHARED STV_DEFAULT"
__nv_reservedSMEM_offset_0_alias:
	.zero		0
	.zero		64


//--------------------- .nv.constant0._Z18kernel1_swish_fp32PfS_i --------------------------
	.section	.nv.constant0._Z18kernel1_swish_fp32PfS_i,"a",@progbits
	.sectionflags	@""
	.align	4
.nv.constant0._Z18kernel1_swish_fp32PfS_i:
	.zero		916


//--------------------- SYMBOLS --------------------------

	.type		.nv.reservedSmem.offset0,@object
	.size		.nv.reservedSmem.offset0,0x4
